//
// Generated by NVIDIA NVVM Compiler
//
// Compiler Build ID: CL-36424714
// Cuda compilation tools, release 13.0, V13.0.88
// Based on NVVM 20.0.0
//

.version 9.0
.target sm_100
.address_size 64

	// .globl	_Z7copystrPcS_i

.visible .entry _Z7copystrPcS_i(
	.param .u64 .ptr .align 1 _Z7copystrPcS_i_param_0,
	.param .u64 .ptr .align 1 _Z7copystrPcS_i_param_1,
	.param .u32 _Z7copystrPcS_i_param_2
)
{
	.reg .pred 	%p<10>;
	.reg .b16 	%rs<19>;
	.reg .b32 	%r<116>;
	.reg .b64 	%rd<69>;

	ld.param.u64 	%rd6, [_Z7copystrPcS_i_param_0];
	ld.param.u64 	%rd7, [_Z7copystrPcS_i_param_1];
	ld.param.u32 	%r64, [_Z7copystrPcS_i_param_2];
	cvta.to.global.u64 	%rd1, %rd7;
	setp.lt.s32 	%p1, %r64, 1;
	@%p1 bra 	$L__BB0_13;
	mov.u32 	%r112, %tid.x;
	cvta.to.global.u64 	%rd8, %rd6;
	cvt.u64.u32 	%rd9, %r112;
	add.s64 	%rd2, %rd8, %rd9;
	add.s32 	%r65, %r64, -1;
	and.b32  	%r2, %r64, 15;
	setp.lt.u32 	%p2, %r65, 15;
	@%p2 bra 	$L__BB0_4;
	ld.global.u8 	%rs18, [%rd2];
	shl.b32 	%r66, %r64, 1;
	add.s32 	%r110, %r112, %r66;
	shl.b32 	%r4, %r64, 4;
	mad.lo.s32 	%r109, %r64, 3, %r112;
	shl.b32 	%r67, %r64, 2;
	add.s32 	%r108, %r112, %r67;
	mad.lo.s32 	%r107, %r64, 5, %r112;
	mad.lo.s32 	%r106, %r64, 6, %r112;
	mad.lo.s32 	%r105, %r64, 7, %r112;
	shl.b32 	%r68, %r64, 3;
	add.s32 	%r104, %r112, %r68;
	mad.lo.s32 	%r103, %r64, 9, %r112;
	mad.lo.s32 	%r102, %r64, 10, %r112;
	mad.lo.s32 	%r101, %r64, 11, %r112;
	mad.lo.s32 	%r100, %r64, 12, %r112;
	mad.lo.s32 	%r99, %r64, 13, %r112;
	mad.lo.s32 	%r98, %r64, 14, %r112;
	mad.lo.s32 	%r97, %r64, 15, %r112;
	add.s32 	%r96, %r112, %r64;
	and.b32  	%r69, %r64, 2147483632;
	neg.s32 	%r95, %r69;
$L__BB0_3:
	.pragma "nounroll";
	cvt.u64.u32 	%rd10, %r112;
	add.s64 	%rd11, %rd1, %rd10;
	st.global.u8 	[%rd11], %rs18;
	add.s32 	%r70, %r112, %r64;
	ld.global.u8 	%rs5, [%rd2];
	cvt.u64.u32 	%rd12, %r96;
	add.s64 	%rd13, %rd1, %rd12;
	st.global.u8 	[%rd13], %rs5;
	add.s32 	%r71, %r70, %r64;
	cvt.u64.u32 	%rd14, %r110;
	add.s64 	%rd15, %rd1, %rd14;
	st.global.u8 	[%rd15], %rs5;
	add.s32 	%r72, %r71, %r64;
	ld.global.u8 	%rs6, [%rd2];
	cvt.u64.u32 	%rd16, %r109;
	add.s64 	%rd17, %rd1, %rd16;
	st.global.u8 	[%rd17], %rs6;
	add.s32 	%r73, %r72, %r64;
	cvt.u64.u32 	%rd18, %r108;
	add.s64 	%rd19, %rd1, %rd18;
	st.global.u8 	[%rd19], %rs6;
	add.s32 	%r74, %r73, %r64;
	ld.global.u8 	%rs7, [%rd2];
	cvt.u64.u32 	%rd20, %r107;
	add.s64 	%rd21, %rd1, %rd20;
	st.global.u8 	[%rd21], %rs7;
	add.s32 	%r75, %r74, %r64;
	cvt.u64.u32 	%rd22, %r106;
	add.s64 	%rd23, %rd1, %rd22;
	st.global.u8 	[%rd23], %rs7;
	add.s32 	%r76, %r75, %r64;
	ld.global.u8 	%rs8, [%rd2];
	cvt.u64.u32 	%rd24, %r105;
	add.s64 	%rd25, %rd1, %rd24;
	st.global.u8 	[%rd25], %rs8;
	add.s32 	%r77, %r76, %r64;
	cvt.u64.u32 	%rd26, %r104;
	add.s64 	%rd27, %rd1, %rd26;
	st.global.u8 	[%rd27], %rs8;
	add.s32 	%r78, %r77, %r64;
	ld.global.u8 	%rs9, [%rd2];
	cvt.u64.u32 	%rd28, %r103;
	add.s64 	%rd29, %rd1, %rd28;
	st.global.u8 	[%rd29], %rs9;
	add.s32 	%r79, %r78, %r64;
	cvt.u64.u32 	%rd30, %r102;
	add.s64 	%rd31, %rd1, %rd30;
	st.global.u8 	[%rd31], %rs9;
	add.s32 	%r80, %r79, %r64;
	ld.global.u8 	%rs10, [%rd2];
	cvt.u64.u32 	%rd32, %r101;
	add.s64 	%rd33, %rd1, %rd32;
	st.global.u8 	[%rd33], %rs10;
	add.s32 	%r81, %r80, %r64;
	cvt.u64.u32 	%rd34, %r100;
	add.s64 	%rd35, %rd1, %rd34;
	st.global.u8 	[%rd35], %rs10;
	add.s32 	%r82, %r81, %r64;
	ld.global.u8 	%rs11, [%rd2];
	cvt.u64.u32 	%rd36, %r99;
	add.s64 	%rd37, %rd1, %rd36;
	st.global.u8 	[%rd37], %rs11;
	add.s32 	%r83, %r82, %r64;
	cvt.u64.u32 	%rd38, %r98;
	add.s64 	%rd39, %rd1, %rd38;
	st.global.u8 	[%rd39], %rs11;
	add.s32 	%r84, %r83, %r64;
	ld.global.u8 	%rs18, [%rd2];
	cvt.u64.u32 	%rd40, %r97;
	add.s64 	%rd41, %rd1, %rd40;
	st.global.u8 	[%rd41], %rs18;
	add.s32 	%r112, %r84, %r64;
	add.s32 	%r110, %r110, %r4;
	add.s32 	%r109, %r109, %r4;
	add.s32 	%r108, %r108, %r4;
	add.s32 	%r107, %r107, %r4;
	add.s32 	%r106, %r106, %r4;
	add.s32 	%r105, %r105, %r4;
	add.s32 	%r104, %r104, %r4;
	add.s32 	%r103, %r103, %r4;
	add.s32 	%r102, %r102, %r4;
	add.s32 	%r101, %r101, %r4;
	add.s32 	%r100, %r100, %r4;
	add.s32 	%r99, %r99, %r4;
	add.s32 	%r98, %r98, %r4;
	add.s32 	%r97, %r97, %r4;
	add.s32 	%r96, %r96, %r4;
	add.s32 	%r95, %r95, 16;
	setp.ne.s32 	%p3, %r95, 0;
	@%p3 bra 	$L__BB0_3;
$L__BB0_4:
	setp.eq.s32 	%p4, %r2, 0;
	@%p4 bra 	$L__BB0_13;
	and.b32  	%r55, %r64, 7;
	setp.lt.u32 	%p5, %r2, 8;
	@%p5 bra 	$L__BB0_7;
	ld.global.u8 	%rs12, [%rd2];
	cvt.u64.u32 	%rd42, %r112;
	add.s64 	%rd43, %rd1, %rd42;
	st.global.u8 	[%rd43], %rs12;
	add.s32 	%r85, %r112, %r64;
	cvt.u64.u32 	%rd44, %r85;
	add.s64 	%rd45, %rd1, %rd44;
	st.global.u8 	[%rd45], %rs12;
	add.s32 	%r86, %r85, %r64;
	ld.global.u8 	%rs13, [%rd2];
	cvt.u64.u32 	%rd46, %r86;
	add.s64 	%rd47, %rd1, %rd46;
	st.global.u8 	[%rd47], %rs13;
	add.s32 	%r87, %r86, %r64;
	cvt.u64.u32 	%rd48, %r87;
	add.s64 	%rd49, %rd1, %rd48;
	st.global.u8 	[%rd49], %rs13;
	add.s32 	%r88, %r87, %r64;
	ld.global.u8 	%rs14, [%rd2];
	cvt.u64.u32 	%rd50, %r88;
	add.s64 	%rd51, %rd1, %rd50;
	st.global.u8 	[%rd51], %rs14;
	add.s32 	%r89, %r88, %r64;
	cvt.u64.u32 	%rd52, %r89;
	add.s64 	%rd53, %rd1, %rd52;
	st.global.u8 	[%rd53], %rs14;
	add.s32 	%r90, %r89, %r64;
	ld.global.u8 	%rs15, [%rd2];
	cvt.u64.u32 	%rd54, %r90;
	add.s64 	%rd55, %rd1, %rd54;
	st.global.u8 	[%rd55], %rs15;
	add.s32 	%r91, %r90, %r64;
	cvt.u64.u32 	%rd56, %r91;
	add.s64 	%rd57, %rd1, %rd56;
	st.global.u8 	[%rd57], %rs15;
	add.s32 	%r112, %r91, %r64;
$L__BB0_7:
	setp.eq.s32 	%p6, %r55, 0;
	@%p6 bra 	$L__BB0_13;
	and.b32  	%r58, %r64, 3;
	setp.lt.u32 	%p7, %r55, 4;
	@%p7 bra 	$L__BB0_10;
	ld.global.u8 	%rs16, [%rd2];
	cvt.u64.u32 	%rd58, %r112;
	add.s64 	%rd59, %rd1, %rd58;
	st.global.u8 	[%rd59], %rs16;
	add.s32 	%r92, %r112, %r64;
	cvt.u64.u32 	%rd60, %r92;
	add.s64 	%rd61, %rd1, %rd60;
	st.global.u8 	[%rd61], %rs16;
	add.s32 	%r93, %r92, %r64;
	ld.global.u8 	%rs17, [%rd2];
	cvt.u64.u32 	%rd62, %r93;
	add.s64 	%rd63, %rd1, %rd62;
	st.global.u8 	[%rd63], %rs17;
	add.s32 	%r94, %r93, %r64;
	cvt.u64.u32 	%rd64, %r94;
	add.s64 	%rd65, %rd1, %rd64;
	st.global.u8 	[%rd65], %rs17;
	add.s32 	%r112, %r94, %r64;
$L__BB0_10:
	setp.eq.s32 	%p8, %r58, 0;
	@%p8 bra 	$L__BB0_13;
	ld.global.u8 	%rs4, [%rd2];
	cvt.u64.u32 	%rd66, %r112;
	add.s64 	%rd68, %rd1, %rd66;
	neg.s32 	%r115, %r58;
	cvt.u64.u32 	%rd67, %r64;
$L__BB0_12:
	.pragma "nounroll";
	st.global.u8 	[%rd68], %rs4;
	add.s64 	%rd68, %rd68, %rd67;
	add.s32 	%r115, %r115, 1;
	setp.ne.s32 	%p9, %r115, 0;
	@%p9 bra 	$L__BB0_12;
$L__BB0_13:
	ret;

}


// ===== COMPILED SASS (sm_100) =====

	.target	sm_100

	.elftype	@"ET_EXEC"


//--------------------- .note.nv.tkinfo           --------------------------
	.section	.note.nv.tkinfo,"",@"SHT_NOTE"
	.sectionflags	@"SHF_NOTE_NV_TKINFO"
	.tkinfo
        /*0018*/ 	.word	0x00000002
        /*0030*/ 	.string	""
        /*0030*/ 	.string	"ptxas"
        /*0030*/ 	.string	"Cuda compilation tools, release 13.0, V13.0.88"
        /*0030*/ 	.string	"Build cuda_13.0.r13.0/compiler.36424714_0"
        /*0030*/ 	.string	"-arch sm_100 -m 64 "



//--------------------- .note.nv.cuinfo           --------------------------
	.section	.note.nv.cuinfo,"",@"SHT_NOTE"
	.sectionflags	@"SHF_NOTE_NV_CUINFO"
        /*0018*/ 	.short	0x0002
        /*001a*/ 	.short	0x0064
        /*001c*/ 	.short	0x0082
	.zero		2


//--------------------- .nv.info                  --------------------------
	.section	.nv.info,"",@"SHT_CUDA_INFO"
	.align	4


	//----- nvinfo : EIATTR_REGCOUNT
	.align		4
        /*0000*/ 	.byte	0x04, 0x2f
        /*0002*/ 	.short	(.L_1 - .L_0)
	.align		4
.L_0:
        /*0004*/ 	.word	index@(_Z7copystrPcS_i)
        /*0008*/ 	.word	0x00000020


	//----- nvinfo : EIATTR_FRAME_SIZE
	.align		4
.L_1:
        /*000c*/ 	.byte	0x04, 0x11
        /*000e*/ 	.short	(.L_3 - .L_2)
	.align		4
.L_2:
        /*0010*/ 	.word	index@(_Z7copystrPcS_i)
        /*0014*/ 	.word	0x00000000


	//----- nvinfo : EIATTR_MIN_STACK_SIZE
	.align		4
.L_3:
        /*0018*/ 	.byte	0x04, 0x12
        /*001a*/ 	.short	(.L_5 - .L_4)
	.align		4
.L_4:
        /*001c*/ 	.word	index@(_Z7copystrPcS_i)
        /*0020*/ 	.word	0x00000000
.L_5:


//--------------------- .nv.compat                --------------------------
	.section	.nv.compat,"",@"SHT_CUDA_COMPAT_INFO"
	.align	4
        /*0000*/ 	.byte	0x02, 0x09, 0x00, 0x00, 0x02, 0x02, 0x01, 0x00, 0x02, 0x05, 0x05, 0x00, 0x03, 0x07, 0x01, 0x01
        /*0010*/ 	.byte	0x02, 0x03, 0x00, 0x00, 0x02, 0x06, 0x01, 0x00, 0x04, 0x0b, 0x08, 0x00, 0x09, 0x00, 0x00, 0x00
        /*0020*/ 	.byte	0x00, 0x00, 0x00, 0x00


//--------------------- .nv.info._Z7copystrPcS_i  --------------------------
	.section	.nv.info._Z7copystrPcS_i,"",@"SHT_CUDA_INFO"
	.sectionflags	@""
	.align	4


	//----- nvinfo : EIATTR_CUDA_API_VERSION
	.align		4
        /*0000*/ 	.byte	0x04, 0x37
        /*0002*/ 	.short	(.L_7 - .L_6)
.L_6:
        /*0004*/ 	.word	0x00000082


	//----- nvinfo : EIATTR_KPARAM_INFO
	.align		4
.L_7:
        /*0008*/ 	.byte	0x04, 0x17
        /*000a*/ 	.short	(.L_9 - .L_8)
.L_8:
        /*000c*/ 	.word	0x00000000
        /*0010*/ 	.short	0x0002
        /*0012*/ 	.short	0x0010
        /*0014*/ 	.byte	0x00, 0xf0, 0x11, 0x00


	//----- nvinfo : EIATTR_KPARAM_INFO
	.align		4
.L_9:
        /*0018*/ 	.byte	0x04, 0x17
        /*001a*/ 	.short	(.L_11 - .L_10)
.L_10:
        /*001c*/ 	.word	0x00000000
        /*0020*/ 	.short	0x0001
        /*0022*/ 	.short	0x0008
        /*0024*/ 	.byte	0x00, 0xf5, 0x21, 0x00


	//----- nvinfo : EIATTR_KPARAM_INFO
	.align		4
.L_11:
        /*0028*/ 	.byte	0x04, 0x17
        /*002a*/ 	.short	(.L_13 - .L_12)
.L_12:
        /*002c*/ 	.word	0x00000000
        /*0030*/ 	.short	0x0000
        /*0032*/ 	.short	0x0000
        /*0034*/ 	.byte	0x00, 0xf5, 0x21, 0x00


	//----- nvinfo : EIATTR_SPARSE_MMA_MASK
	.align		4
.L_13:
        /*0038*/ 	.byte	0x03, 0x50
        /*003a*/ 	.short	0x0000


	//----- nvinfo : EIATTR_MAXREG_COUNT
	.align		4
        /*003c*/ 	.byte	0x03, 0x1b
        /*003e*/ 	.short	0x00ff


	//----- nvinfo : EIATTR_MERCURY_ISA_VERSION
	.align		4
        /*0040*/ 	.byte	0x03, 0x5f
        /*0042*/ 	.short	0x0101


	//----- nvinfo : EIATTR_VRC_CTA_INIT_COUNT
	.align		4
        /*0044*/ 	.byte	0x02, 0x4a
	.zero		1
	.zero		1


	//----- nvinfo : EIATTR_EXIT_INSTR_OFFSETS
	.align		4
        /*0048*/ 	.byte	0x04, 0x1c
        /*004a*/ 	.short	(.L_15 - .L_14)


	//   ....[0]....
.L_14:
        /*004c*/ 	.word	0x00000030


	//   ....[1]....
        /*0050*/ 	.word	0x00000730


	//   ....[2]....
        /*0054*/ 	.word	0x000009d0


	//   ....[3]....
        /*0058*/ 	.word	0x00000b50


	//   ....[4]....
        /*005c*/ 	.word	0x00000c30


	//----- nvinfo : EIATTR_CBANK_PARAM_SIZE
	.align		4
.L_15:
        /*0060*/ 	.byte	0x03, 0x19
        /*0062*/ 	.short	0x0014


	//----- nvinfo : EIATTR_PARAM_CBANK
	.align		4
        /*0064*/ 	.byte	0x04, 0x0a
        /*0066*/ 	.short	(.L_17 - .L_16)
	.align		4
.L_16:
        /*0068*/ 	.word	index@(.nv.constant0._Z7copystrPcS_i)
        /*006c*/ 	.short	0x0380
        /*006e*/ 	.short	0x0014


	//----- nvinfo : EIATTR_SW_WAR
	.align		4
.L_17:
        /*0070*/ 	.byte	0x04, 0x36
        /*0072*/ 	.short	(.L_19 - .L_18)
.L_18:
        /*0074*/ 	.word	0x00000008
.L_19:


//--------------------- .nv.callgraph             --------------------------
	.section	.nv.callgraph,"",@"SHT_CUDA_CALLGRAPH"
	.align	4
	.sectionentsize	8
	.align		4
        /*0000*/ 	.word	0x00000000
	.align		4
        /*0004*/ 	.word	0xffffffff
	.align		4
        /*0008*/ 	.word	0x00000000
	.align		4
        /*000c*/ 	.word	0xfffffffe
	.align		4
        /*0010*/ 	.word	0x00000000
	.align		4
        /*0014*/ 	.word	0xfffffffd
	.align		4
        /*0018*/ 	.word	0x00000000
	.align		4
        /*001c*/ 	.word	0xfffffffc


//--------------------- .text._Z7copystrPcS_i     --------------------------
	.section	.text._Z7copystrPcS_i,"ax",@progbits
	.align	128
        .global         _Z7copystrPcS_i
        .type           _Z7copystrPcS_i,@function
        .size           _Z7copystrPcS_i,(.L_x_6 - _Z7copystrPcS_i)
        .other          _Z7copystrPcS_i,@"STO_CUDA_ENTRY STV_DEFAULT"
_Z7copystrPcS_i:
.text._Z7copystrPcS_i:
[----:B------:R-:W-:Y:S08]  /*0000*/  LDC R1, c[0x0][0x37c] ;  /* 0x0000df00ff017b82 */ /* 0x000ff00000000800 */
[----:B------:R-:W0:Y:S02]  /*0010*/  LDC R0, c[0x0][0x390] ;  /* 0x0000e400ff007b82 */ /* 0x000e240000000800 */
[----:B0-----:R-:W-:-:S13]  /*0020*/  ISETP.GE.AND P0, PT, R0, 0x1, PT ;  /* 0x000000010000780c */ /* 0x001fda0003f06270 */
[----:B------:R-:W-:Y:S05]  /*0030*/  @!P0 EXIT ;  /* 0x000000000000894d */ /* 0x000fea0003800000 */
[----:B------:R-:W0:Y:S01]  /*0040*/  S2R R7, SR_TID.X ;  /* 0x0000000000077919 */ /* 0x000e220000002100 */
[----:B------:R-:W0:Y:S01]  /*0050*/  LDCU.64 UR4, c[0x0][0x380] ;  /* 0x00007000ff0477ac */ /* 0x000e220008000a00 */
[C---:B------:R-:W-:Y:S01]  /*0060*/  VIADD R2, R0.reuse, 0xffffffff ;  /* 0xffffffff00027836 */ /* 0x040fe20000000000 */
[----:B------:R-:W-:-:S04]  /*0070*/  LOP3.LUT R3, R0, 0xf, RZ, 0xc0, !PT ;  /* 0x0000000f00037812 */ /* 0x000fc800078ec0ff */
[----:B------:R-:W-:Y:S02]  /*0080*/  ISETP.GE.U32.AND P1, PT, R2, 0xf, PT ;  /* 0x0000000f0200780c */ /* 0x000fe40003f26070 */
[----:B------:R-:W-:Y:S02]  /*0090*/  ISETP.NE.AND P0, PT, R3, RZ, PT ;  /* 0x000000ff0300720c */ /* 0x000fe40003f05270 */
[----:B0-----:R-:W-:-:S05]  /*00a0*/  IADD3 R20, P2, PT, R7, UR4, RZ ;  /* 0x0000000407147c10 */ /* 0x001fca000ff5e0ff */
[----:B------:R-:W-:Y:S01]  /*00b0*/  IMAD.X R21, RZ, RZ, UR5, P2 ;  /* 0x00000005ff157e24 */ /* 0x000fe200090e06ff */
[----:B------:R-:W0:Y:S03]  /*00c0*/  LDCU.64 UR4, c[0x0][0x358] ;  /* 0x00006b00ff0477ac */ /* 0x000e260008000a00 */
[----:B------:R-:W-:Y:S05]  /*00d0*/  @!P1 BRA `(.L_x_0) ;  /* 0x0000000400949947 */ /* 0x000fea0003800000 */
[----:B0-----:R0:W5:Y:S01]  /*00e0*/  LDG.E.U8 R25, desc[UR4][R20.64] ;  /* 0x0000000414197981 */ /* 0x001162000c1e1100 */
[C---:B------:R-:W-:Y:S01]  /*00f0*/  LOP3.LUT R2, R0.reuse, 0x7ffffff0, RZ, 0xc0, !PT ;  /* 0x7ffffff000027812 */ /* 0x040fe200078ec0ff */
[C-C-:B------:R-:W-:Y:S01]  /*0100*/  IMAD R5, R0.reuse, 0x2, R7.reuse ;  /* 0x0000000200057824 */ /* 0x140fe200078e0207 */
[C---:B------:R-:W-:Y:S01]  /*0110*/  LEA R9, R0.reuse, R7, 0x2 ;  /* 0x0000000700097211 */ /* 0x040fe200078e10ff */
[C-C-:B------:R-:W-:Y:S01]  /*0120*/  IMAD R13, R0.reuse, 0x3, R7.reuse ;  /* 0x00000003000d7824 */ /* 0x140fe200078e0207 */
[----:B------:R-:W1:Y:S01]  /*0130*/  LDCU.64 UR6, c[0x0][0x388] ;  /* 0x00007100ff0677ac */ /* 0x000e620008000a00 */
[C-C-:B------:R-:W-:Y:S02]  /*0140*/  IMAD R11, R0.reuse, 0x5, R7.reuse ;  /* 0x00000005000b7824 */ /* 0x140fe400078e0207 */
[C-C-:B------:R-:W-:Y:S02]  /*0150*/  IMAD R19, R0.reuse, 0x6, R7.reuse ;  /* 0x0000000600137824 */ /* 0x140fe400078e0207 */
[----:B------:R-:W-:-:S02]  /*0160*/  IMAD R15, R0, 0x7, R7 ;  /* 0x00000007000f7824 */ /* 0x000fc400078e0207 */
[C-C-:B------:R-:W-:Y:S02]  /*0170*/  IMAD R17, R0.reuse, 0x8, R7.reuse ;  /* 0x0000000800117824 */ /* 0x140fe400078e0207 */
[C-C-:B------:R-:W-:Y:S02]  /*0180*/  IMAD R8, R0.reuse, 0x9, R7.reuse ;  /* 0x0000000900087824 */ /* 0x140fe400078e0207 */
[C-C-:B------:R-:W-:Y:S02]  /*0190*/  IMAD R4, R0.reuse, 0xa, R7.reuse ;  /* 0x0000000a00047824 */ /* 0x140fe400078e0207 */
[C-C-:B------:R-:W-:Y:S02]  /*01a0*/  IMAD R6, R0.reuse, 0xb, R7.reuse ;  /* 0x0000000b00067824 */ /* 0x140fe400078e0207 */
[C-C-:B------:R-:W-:Y:S02]  /*01b0*/  IMAD R12, R0.reuse, 0xc, R7.reuse ;  /* 0x0000000c000c7824 */ /* 0x140fe400078e0207 */
[----:B------:R-:W-:-:S02]  /*01c0*/  IMAD R10, R0, 0xd, R7 ;  /* 0x0000000d000a7824 */ /* 0x000fc400078e0207 */
[C-C-:B------:R-:W-:Y:S02]  /*01d0*/  IMAD R16, R0.reuse, 0xe, R7.reuse ;  /* 0x0000000e00107824 */ /* 0x140fe400078e0207 */
[----:B------:R-:W-:Y:S02]  /*01e0*/  IMAD R18, R0, 0xf, R7 ;  /* 0x0000000f00127824 */ /* 0x000fe400078e0207 */
[----:B------:R-:W-:Y:S02]  /*01f0*/  IMAD.IADD R14, R7, 0x1, R0 ;  /* 0x00000001070e7824 */ /* 0x000fe400078e0200 */
[----:B01----:R-:W-:-:S07]  /*0200*/  IMAD.MOV R2, RZ, RZ, -R2 ;  /* 0x000000ffff027224 */ /* 0x003fce00078e0a02 */
.L_x_1:
[----:B-1----:R-:W-:-:S04]  /*0210*/  IADD3 R22, P1, PT, R7, UR6, RZ ;  /* 0x0000000607167c10 */ /* 0x002fc8000ff3e0ff */
[----:B------:R-:W-:-:S05]  /*0220*/  IADD3.X R23, PT, PT, RZ, UR7, RZ, P1, !PT ;  /* 0x00000007ff177c10 */ /* 0x000fca0008ffe4ff */
[----:B-----5:R-:W-:Y:S04]  /*0230*/  STG.E.U8 desc[UR4][R22.64], R25 ;  /* 0x0000001916007986 */ /* 0x020fe8000c101104 */
[----:B------:R-:W2:Y:S01]  /*0240*/  LDG.E.U8 R24, desc[UR4][R20.64] ;  /* 0x0000000414187981 */ /* 0x000ea2000c1e1100 */
[----:B------:R-:W-:Y:S02]  /*0250*/  IADD3 R28, P1, PT, R14, UR6, RZ ;  /* 0x000000060e1c7c10 */ /* 0x000fe4000ff3e0ff */
[----:B------:R-:W-:-:S03]  /*0260*/  IADD3 R26, P2, PT, R5, UR6, RZ ;  /* 0x00000006051a7c10 */ /* 0x000fc6000ff5e0ff */
[----:B------:R-:W-:Y:S02]  /*0270*/  IMAD.X R29, RZ, RZ, UR7, P1 ;  /* 0x00000007ff1d7e24 */ /* 0x000fe400088e06ff */
[----:B------:R-:W-:-:S03]  /*0280*/  IMAD.X R27, RZ, RZ, UR7, P2 ;  /* 0x00000007ff1b7e24 */ /* 0x000fc600090e06ff */
[----:B--2---:R-:W-:Y:S04]  /*0290*/  STG.E.U8 desc[UR4][R28.64], R24 ;  /* 0x000000181c007986 */ /* 0x004fe8000c101104 */
[----:B------:R0:W-:Y:S04]  /*02a0*/  STG.E.U8 desc[UR4][R26.64], R24 ;  /* 0x000000181a007986 */ /* 0x0001e8000c101104 */
[----:B0-----:R-:W2:Y:S01]  /*02b0*/  LDG.E.U8 R27, desc[UR4][R20.64] ;  /* 0x00000004141b7981 */ /* 0x001ea2000c1e1100 */
[----:B------:R-:W-:Y:S02]  /*02c0*/  IADD3 R24, P1, PT, R13, UR6, RZ ;  /* 0x000000060d187c10 */ /* 0x000fe4000ff3e0ff */
[----:B------:R-:W-:-:S03]  /*02d0*/  IADD3 R22, P2, PT, R9, UR6, RZ ;  /* 0x0000000609167c10 */ /* 0x000fc6000ff5e0ff */
[----:B------:R-:W-:Y:S01]  /*02e0*/  IMAD.X R25, RZ, RZ, UR7, P1 ;  /* 0x00000007ff197e24 */ /* 0x000fe200088e06ff */
[----:B------:R-:W-:-:S04]  /*02f0*/  IADD3.X R23, PT, PT, RZ, UR7, RZ, P2, !PT ;  /* 0x00000007ff177c10 */ /* 0x000fc800097fe4ff */
[----:B--2---:R-:W-:Y:S04]  /*0300*/  STG.E.U8 desc[UR4][R24.64], R27 ;  /* 0x0000001b18007986 */ /* 0x004fe8000c101104 */
[----:B------:R0:W-:Y:S04]  /*0310*/  STG.E.U8 desc[UR4][R22.64], R27 ;  /* 0x0000001b16007986 */ /* 0x0001e8000c101104 */
[----:B0-----:R-:W2:Y:S01]  /*0320*/  LDG.E.U8 R23, desc[UR4][R20.64] ;  /* 0x0000000414177981 */ /* 0x001ea2000c1e1100 */
[----:B------:R-:W-:Y:S02]  /*0330*/  IADD3 R28, P1, PT, R11, UR6, RZ ;  /* 0x000000060b1c7c10 */ /* 0x000fe4000ff3e0ff */
[----:B------:R-:W-:-:S03]  /*0340*/  IADD3 R26, P2, PT, R19, UR6, RZ ;  /* 0x00000006131a7c10 */ /* 0x000fc6000ff5e0ff */
[----:B------:R-:W-:Y:S02]  /*0350*/  IMAD.X R29, RZ, RZ, UR7, P1 ;  /* 0x00000007ff1d7e24 */ /* 0x000fe400088e06ff */
[----:B------:R-:W-:-:S03]  /*0360*/  IMAD.X R27, RZ, RZ, UR7, P2 ;  /* 0x00000007ff1b7e24 */ /* 0x000fc600090e06ff */
[----:B--2---:R0:W-:Y:S04]  /*0370*/  STG.E.U8 desc[UR4][R28.64], R23 ;  /* 0x000000171c007986 */ /* 0x0041e8000c101104 */
[----:B------:R1:W-:Y:S04]  /*0380*/  STG.E.U8 desc[UR4][R26.64], R23 ;  /* 0x000000171a007986 */ /* 0x0003e8000c101104 */
[----:B0-----:R-:W2:Y:S01]  /*0390*/  LDG.E.U8 R29, desc[UR4][R20.64] ;  /* 0x00000004141d7981 */ /* 0x001ea2000c1e1100 */
[----:B------:R-:W-:Y:S02]  /*03a0*/  IADD3 R24, P1, PT, R15, UR6, RZ ;  /* 0x000000060f187c10 */ /* 0x000fe4000ff3e0ff */
[----:B------:R-:W-:-:S03]  /*03b0*/  IADD3 R22, P2, PT, R17, UR6, RZ ;  /* 0x0000000611167c10 */ /* 0x000fc6000ff5e0ff */
[----:B------:R-:W-:Y:S01]  /*03c0*/  IMAD.X R25, RZ, RZ, UR7, P1 ;  /* 0x00000007ff197e24 */ /* 0x000fe200088e06ff */
[----:B-1----:R-:W-:-:S04]  /*03d0*/  IADD3.X R23, PT, PT, RZ, UR7, RZ, P2, !PT ;  /* 0x00000007ff177c10 */ /* 0x002fc800097fe4ff */
[----:B--2---:R0:W-:Y:S04]  /*03e0*/  STG.E.U8 desc[UR4][R24.64], R29 ;  /* 0x0000001d18007986 */ /* 0x0041e8000c101104 */
[----:B------:R1:W-:Y:S04]  /*03f0*/  STG.E.U8 desc[UR4][R22.64], R29 ;  /* 0x0000001d16007986 */ /* 0x0003e8000c101104 */
[----:B0-----:R-:W2:Y:S01]  /*0400*/  LDG.E.U8 R25, desc[UR4][R20.64] ;  /* 0x0000000414197981 */ /* 0x001ea2000c1e1100 */
[----:B------:R-:W-:Y:S02]  /*0410*/  IADD3 R28, P1, PT, R8, UR6, RZ ;  /* 0x00000006081c7c10 */ /* 0x000fe4000ff3e0ff */
[----:B------:R-:W-:-:S03]  /*0420*/  IADD3 R26, P2, PT, R4, UR6, RZ ;  /* 0x00000006041a7c10 */ /* 0x000fc6000ff5e0ff */
[----:B-1----:R-:W-:Y:S02]  /*0430*/  IMAD.X R29, RZ, RZ, UR7, P1 ;  /* 0x00000007ff1d7e24 */ /* 0x002fe400088e06ff */
        /* <DEDUP_REMOVED lines=14> */
[----:B------:R-:W-:Y:S02]  /*0520*/  IMAD.X R29, RZ, RZ, UR7, P2 ;  /* 0x00000007ff1d7e24 */ /* 0x000fe400090e06ff */
[----:B------:R-:W-:-:S04]  /*0530*/  IMAD R7, R0, 0x2, R7 ;  /* 0x0000000200077824 */ /* 0x000fc800078e0207 */
[----:B------:R-:W-:Y:S01]  /*0540*/  IMAD R7, R0, 0x2, R7 ;  /* 0x0000000200077824 */ /* 0x000fe200078e0207 */
[----:B------:R-:W-:Y:S01]  /*0550*/  IADD3 R22, P1, PT, R18, UR6, RZ ;  /* 0x0000000612167c10 */ /* 0x000fe2000ff3e0ff */
[----:B--2---:R1:W-:Y:S04]  /*0560*/  STG.E.U8 desc[UR4][R26.64], R24 ;  /* 0x000000181a007986 */ /* 0x0043e8000c101104 */
[----:B------:R1:W-:Y:S04]  /*0570*/  STG.E.U8 desc[UR4][R28.64], R24 ;  /* 0x000000181c007986 */ /* 0x0003e8000c101104 */
[----:B------:R-:W2:Y:S01]  /*0580*/  LDG.E.U8 R25, desc[UR4][R20.64] ;  /* 0x0000000414197981 */ /* 0x000ea2000c1e1100 */
[----:B------:R-:W-:Y:S01]  /*0590*/  LEA R7, R0, R7, 0x1 ;  /* 0x0000000700077211 */ /* 0x000fe200078e08ff */
[----:B------:R-:W-:Y:S01]  /*05a0*/  VIADD R2, R2, 0x10 ;  /* 0x0000001002027836 */ /* 0x000fe20000000000 */
[----:B------:R-:W-:Y:S01]  /*05b0*/  IADD3.X R23, PT, PT, RZ, UR7, RZ, P1, !PT ;  /* 0x00000007ff177c10 */ /* 0x000fe20008ffe4ff */
[C---:B------:R-:W-:Y:S01]  /*05c0*/  IMAD R5, R0.reuse, 0x10, R5 ;  /* 0x0000001000057824 */ /* 0x040fe200078e0205 */
[C---:B------:R-:W-:Y:S01]  /*05d0*/  LEA R11, R0.reuse, R11, 0x4 ;  /* 0x0000000b000b7211 */ /* 0x040fe200078e20ff */
[----:B------:R-:W-:Y:S01]  /*05e0*/  IMAD R7, R0, 0x2, R7 ;  /* 0x0000000200077824 */ /* 0x000fe200078e0207 */
[----:B------:R-:W-:Y:S01]  /*05f0*/  ISETP.NE.AND P1, PT, R2, RZ, PT ;  /* 0x000000ff0200720c */ /* 0x000fe20003f25270 */
[C---:B------:R-:W-:Y:S01]  /*0600*/  IMAD R13, R0.reuse, 0x10, R13 ;  /* 0x00000010000d7824 */ /* 0x040fe200078e020d */
[C---:B------:R-:W-:Y:S01]  /*0610*/  LEA R15, R0.reuse, R15, 0x4 ;  /* 0x0000000f000f7211 */ /* 0x040fe200078e20ff */
[C---:B------:R-:W-:Y:S01]  /*0620*/  IMAD R7, R0.reuse, 0x2, R7 ;  /* 0x0000000200077824 */ /* 0x040fe200078e0207 */
[C---:B------:R-:W-:Y:S01]  /*0630*/  LEA R8, R0.reuse, R8, 0x4 ;  /* 0x0000000800087211 */ /* 0x040fe200078e20ff */
[C---:B------:R-:W-:Y:S01]  /*0640*/  IMAD R9, R0.reuse, 0x10, R9 ;  /* 0x0000001000097824 */ /* 0x040fe200078e0209 */
[C---:B------:R-:W-:Y:S01]  /*0650*/  LEA R18, R0.reuse, R18, 0x4 ;  /* 0x0000001200127211 */ /* 0x040fe200078e20ff */
[C---:B------:R-:W-:Y:S01]  /*0660*/  IMAD R19, R0.reuse, 0x10, R19 ;  /* 0x0000001000137824 */ /* 0x040fe200078e0213 */
[C---:B------:R-:W-:Y:S01]  /*0670*/  LEA R7, R0.reuse, R7, 0x1 ;  /* 0x0000000700077211 */ /* 0x040fe200078e08ff */
[----:B------:R-:W-:-:S02]  /*0680*/  IMAD R17, R0, 0x10, R17 ;  /* 0x0000001000117824 */ /* 0x000fc400078e0211 */
[C---:B------:R-:W-:Y:S01]  /*0690*/  IMAD R4, R0.reuse, 0x10, R4 ;  /* 0x0000001000047824 */ /* 0x040fe200078e0204 */
[C---:B------:R-:W-:Y:S01]  /*06a0*/  LEA R7, R0.reuse, R7, 0x1 ;  /* 0x0000000700077211 */ /* 0x040fe200078e08ff */
[C---:B------:R-:W-:Y:S02]  /*06b0*/  IMAD R6, R0.reuse, 0x10, R6 ;  /* 0x0000001000067824 */ /* 0x040fe400078e0206 */
[C---:B------:R-:W-:Y:S02]  /*06c0*/  IMAD R12, R0.reuse, 0x10, R12 ;  /* 0x00000010000c7824 */ /* 0x040fe400078e020c */
[C---:B------:R-:W-:Y:S02]  /*06d0*/  IMAD R10, R0.reuse, 0x10, R10 ;  /* 0x00000010000a7824 */ /* 0x040fe400078e020a */
[C---:B------:R-:W-:Y:S02]  /*06e0*/  IMAD R16, R0.reuse, 0x10, R16 ;  /* 0x0000001000107824 */ /* 0x040fe400078e0210 */
[----:B------:R-:W-:-:S02]  /*06f0*/  IMAD R14, R0, 0x10, R14 ;  /* 0x00000010000e7824 */ /* 0x000fc400078e020e */
[----:B------:R-:W-:Y:S01]  /*0700*/  IMAD R7, R0, 0x2, R7 ;  /* 0x0000000200077824 */ /* 0x000fe200078e0207 */
[----:B--2---:R1:W-:Y:S01]  /*0710*/  STG.E.U8 desc[UR4][R22.64], R25 ;  /* 0x0000001916007986 */ /* 0x0043e2000c101104 */
[----:B------:R-:W-:Y:S05]  /*0720*/  @P1 BRA `(.L_x_1) ;  /* 0xfffffff800b81947 */ /* 0x000fea000383ffff */
.L_x_0:
[----:B0-----:R-:W-:Y:S05]  /*0730*/  @!P0 EXIT ;  /* 0x000000000000894d */ /* 0x001fea0003800000 */
[----:B------:R-:W-:Y:S02]  /*0740*/  ISETP.GE.U32.AND P1, PT, R3, 0x8, PT ;  /* 0x000000080300780c */ /* 0x000fe40003f26070 */
[----:B------:R-:W-:-:S04]  /*0750*/  LOP3.LUT R12, R0, 0x7, RZ, 0xc0, !PT ;  /* 0x00000007000c7812 */ /* 0x000fc800078ec0ff */
[----:B------:R-:W-:-:S07]  /*0760*/  ISETP.NE.AND P0, PT, R12, RZ, PT ;  /* 0x000000ff0c00720c */ /* 0x000fce0003f05270 */
[----:B------:R-:W-:Y:S06]  /*0770*/  @!P1 BRA `(.L_x_2) ;  /* 0x0000000000949947 */ /* 0x000fec0003800000 */
[----:B------:R-:W2:Y:S01]  /*0780*/  LDG.E.U8 R11, desc[UR4][R20.64] ;  /* 0x00000004140b7981 */ /* 0x000ea2000c1e1100 */
[----:B------:R-:W0:Y:S01]  /*0790*/  LDCU.64 UR6, c[0x0][0x388] ;  /* 0x00007100ff0677ac */ /* 0x000e220008000a00 */
[C---:B------:R-:W-:Y:S01]  /*07a0*/  IMAD.IADD R9, R7.reuse, 0x1, R0 ;  /* 0x0000000107097824 */ /* 0x040fe200078e0200 */
[----:B0-----:R-:W-:-:S04]  /*07b0*/  IADD3 R2, P1, PT, R7, UR6, RZ ;  /* 0x0000000607027c10 */ /* 0x001fc8000ff3e0ff */
[----:B------:R-:W-:Y:S02]  /*07c0*/  IADD3 R4, P2, PT, R9, UR6, RZ ;  /* 0x0000000609047c10 */ /* 0x000fe4000ff5e0ff */
[----:B------:R-:W-:-:S03]  /*07d0*/  IADD3.X R3, PT, PT, RZ, UR7, RZ, P1, !PT ;  /* 0x00000007ff037c10 */ /* 0x000fc60008ffe4ff */
[----:B------:R-:W-:Y:S02]  /*07e0*/  IMAD.X R5, RZ, RZ, UR7, P2 ;  /* 0x00000007ff057e24 */ /* 0x000fe400090e06ff */
[----:B--2---:R0:W-:Y:S04]  /*07f0*/  STG.E.U8 desc[UR4][R2.64], R11 ;  /* 0x0000000b02007986 */ /* 0x0041e8000c101104 */
[----:B------:R2:W-:Y:S04]  /*0800*/  STG.E.U8 desc[UR4][R4.64], R11 ;  /* 0x0000000b04007986 */ /* 0x0005e8000c101104 */
[----:B------:R-:W3:Y:S01]  /*0810*/  LDG.E.U8 R13, desc[UR4][R20.64] ;  /* 0x00000004140d7981 */ /* 0x000ee2000c1e1100 */
[----:B------:R-:W-:-:S05]  /*0820*/  IMAD.IADD R7, R9, 0x1, R0 ;  /* 0x0000000109077824 */ /* 0x000fca00078e0200 */
[C---:B------:R-:W-:Y:S02]  /*0830*/  IADD3 R15, PT, PT, R7.reuse, R0, RZ ;  /* 0x00000000070f7210 */ /* 0x040fe40007ffe0ff */
[----:B------:R-:W-:Y:S02]  /*0840*/  IADD3 R6, P1, PT, R7, UR6, RZ ;  /* 0x0000000607067c10 */ /* 0x000fe4000ff3e0ff */
[----:B------:R-:W-:-:S03]  /*0850*/  IADD3 R8, P2, PT, R15, UR6, RZ ;  /* 0x000000060f087c10 */ /* 0x000fc6000ff5e0ff */
[----:B------:R-:W-:Y:S02]  /*0860*/  IMAD.X R7, RZ, RZ, UR7, P1 ;  /* 0x00000007ff077e24 */ /* 0x000fe400088e06ff */
[----:B------:R-:W-:Y:S01]  /*0870*/  IMAD.X R9, RZ, RZ, UR7, P2 ;  /* 0x00000007ff097e24 */ /* 0x000fe200090e06ff */
[----:B0-----:R-:W-:Y:S02]  /*0880*/  IADD3 R3, PT, PT, R15, R0, RZ ;  /* 0x000000000f037210 */ /* 0x001fe40007ffe0ff */
[----:B---3--:R-:W-:Y:S04]  /*0890*/  STG.E.U8 desc[UR4][R6.64], R13 ;  /* 0x0000000d06007986 */ /* 0x008fe8000c101104 */
[----:B------:R0:W-:Y:S04]  /*08a0*/  STG.E.U8 desc[UR4][R8.64], R13 ;  /* 0x0000000d08007986 */ /* 0x0001e8000c101104 */
[----:B------:R-:W3:Y:S01]  /*08b0*/  LDG.E.U8 R17, desc[UR4][R20.64] ;  /* 0x0000000414117981 */ /* 0x000ee2000c1e1100 */
[C---:B--2---:R-:W-:Y:S01]  /*08c0*/  IMAD.IADD R11, R3.reuse, 0x1, R0 ;  /* 0x00000001030b7824 */ /* 0x044fe200078e0200 */
[----:B------:R-:W-:-:S04]  /*08d0*/  IADD3 R2, P1, PT, R3, UR6, RZ ;  /* 0x0000000603027c10 */ /* 0x000fc8000ff3e0ff */
[----:B------:R-:W-:Y:S01]  /*08e0*/  IADD3 R4, P2, PT, R11, UR6, RZ ;  /* 0x000000060b047c10 */ /* 0x000fe2000ff5e0ff */
[----:B------:R-:W-:-:S03]  /*08f0*/  IMAD.X R3, RZ, RZ, UR7, P1 ;  /* 0x00000007ff037e24 */ /* 0x000fc600088e06ff */
[----:B------:R-:W-:Y:S01]  /*0900*/  IADD3.X R5, PT, PT, RZ, UR7, RZ, P2, !PT ;  /* 0x00000007ff057c10 */ /* 0x000fe200097fe4ff */
[--C-:B0-----:R-:W-:Y:S01]  /*0910*/  IMAD.IADD R9, R11, 0x1, R0.reuse ;  /* 0x000000010b097824 */ /* 0x101fe200078e0200 */
[----:B---3--:R0:W-:Y:S04]  /*0920*/  STG.E.U8 desc[UR4][R2.64], R17 ;  /* 0x0000001102007986 */ /* 0x0081e8000c101104 */
[----:B------:R0:W-:Y:S04]  /*0930*/  STG.E.U8 desc[UR4][R4.64], R17 ;  /* 0x0000001104007986 */ /* 0x0001e8000c101104 */
[----:B------:R-:W2:Y:S01]  /*0940*/  LDG.E.U8 R15, desc[UR4][R20.64] ;  /* 0x00000004140f7981 */ /* 0x000ea2000c1e1100 */
[C---:B------:R-:W-:Y:S01]  /*0950*/  IMAD.IADD R7, R9.reuse, 0x1, R0 ;  /* 0x0000000109077824 */ /* 0x040fe200078e0200 */
[----:B------:R-:W-:-:S04]  /*0960*/  IADD3 R8, P1, PT, R9, UR6, RZ ;  /* 0x0000000609087c10 */ /* 0x000fc8000ff3e0ff */
[C---:B------:R-:W-:Y:S01]  /*0970*/  IADD3 R10, P2, PT, R7.reuse, UR6, RZ ;  /* 0x00000006070a7c10 */ /* 0x040fe2000ff5e0ff */
[----:B------:R-:W-:Y:S01]  /*0980*/  IMAD.IADD R7, R7, 0x1, R0 ;  /* 0x0000000107077824 */ /* 0x000fe200078e0200 */
[----:B------:R-:W-:-:S03]  /*0990*/  IADD3.X R9, PT, PT, RZ, UR7, RZ, P1, !PT ;  /* 0x00000007ff097c10 */ /* 0x000fc60008ffe4ff */
[----:B------:R-:W-:Y:S02]  /*09a0*/  IMAD.X R11, RZ, RZ, UR7, P2 ;  /* 0x00000007ff0b7e24 */ /* 0x000fe400090e06ff */
[----:B--2---:R0:W-:Y:S04]  /*09b0*/  STG.E.U8 desc[UR4][R8.64], R15 ;  /* 0x0000000f08007986 */ /* 0x0041e8000c101104 */
[----:B------:R0:W-:Y:S02]  /*09c0*/  STG.E.U8 desc[UR4][R10.64], R15 ;  /* 0x0000000f0a007986 */ /* 0x0001e4000c101104 */
.L_x_2:
[----:B------:R-:W-:Y:S05]  /*09d0*/  @!P0 EXIT ;  /* 0x000000000000894d */ /* 0x000fea0003800000 */
[----:B------:R-:W-:Y:S02]  /*09e0*/  ISETP.GE.U32.AND P1, PT, R12, 0x4, PT ;  /* 0x000000040c00780c */ /* 0x000fe40003f26070 */
[----:B------:R-:W-:-:S04]  /*09f0*/  LOP3.LUT R6, R0, 0x3, RZ, 0xc0, !PT ;  /* 0x0000000300067812 */ /* 0x000fc800078ec0ff */
[----:B------:R-:W-:-:S07]  /*0a00*/  ISETP.NE.AND P0, PT, R6, RZ, PT ;  /* 0x000000ff0600720c */ /* 0x000fce0003f05270 */
[----:B------:R-:W-:Y:S06]  /*0a10*/  @!P1 BRA `(.L_x_3) ;  /* 0x00000000004c9947 */ /* 0x000fec0003800000 */
[----:B------:R-:W2:Y:S01]  /*0a20*/  LDG.E.U8 R13, desc[UR4][R20.64] ;  /* 0x00000004140d7981 */ /* 0x000ea2000c1e1100 */
[----:B------:R-:W3:Y:S01]  /*0a30*/  LDCU.64 UR6, c[0x0][0x388] ;  /* 0x00007100ff0677ac */ /* 0x000ee20008000a00 */
[C---:B0-----:R-:W-:Y:S02]  /*0a40*/  IADD3 R9, PT, PT, R7.reuse, R0, RZ ;  /* 0x0000000007097210 */ /* 0x041fe40007ffe0ff */
[----:B---3--:R-:W-:Y:S02]  /*0a50*/  IADD3 R2, P1, PT, R7, UR6, RZ ;  /* 0x0000000607027c10 */ /* 0x008fe4000ff3e0ff */
[----:B------:R-:W-:-:S03]  /*0a60*/  IADD3 R4, P2, PT, R9, UR6, RZ ;  /* 0x0000000609047c10 */ /* 0x000fc6000ff5e0ff */
[----:B------:R-:W-:Y:S02]  /*0a70*/  IMAD.X R3, RZ, RZ, UR7, P1 ;  /* 0x00000007ff037e24 */ /* 0x000fe400088e06ff */
[----:B------:R-:W-:-:S03]  /*0a80*/  IMAD.X R5, RZ, RZ, UR7, P2 ;  /* 0x00000007ff057e24 */ /* 0x000fc600090e06ff */
[----:B--2---:R2:W-:Y:S04]  /*0a90*/  STG.E.U8 desc[UR4][R2.64], R13 ;  /* 0x0000000d02007986 */ /* 0x0045e8000c101104 */
[----:B------:R2:W-:Y:S04]  /*0aa0*/  STG.E.U8 desc[UR4][R4.64], R13 ;  /* 0x0000000d04007986 */ /* 0x0005e8000c101104 */
[----:B------:R-:W3:Y:S01]  /*0ab0*/  LDG.E.U8 R15, desc[UR4][R20.64] ;  /* 0x00000004140f7981 */ /* 0x000ee2000c1e1100 */
[----:B------:R-:W-:-:S04]  /*0ac0*/  IADD3 R9, PT, PT, R9, R0, RZ ;  /* 0x0000000009097210 */ /* 0x000fc80007ffe0ff */
[C---:B------:R-:W-:Y:S01]  /*0ad0*/  IADD3 R8, P1, PT, R9.reuse, UR6, RZ ;  /* 0x0000000609087c10 */ /* 0x040fe2000ff3e0ff */
[----:B------:R-:W-:-:S04]  /*0ae0*/  IMAD.IADD R7, R9, 0x1, R0 ;  /* 0x0000000109077824 */ /* 0x000fc800078e0200 */
[----:B------:R-:W-:Y:S01]  /*0af0*/  IMAD.X R9, RZ, RZ, UR7, P1 ;  /* 0x00000007ff097e24 */ /* 0x000fe200088e06ff */
[C---:B------:R-:W-:Y:S01]  /*0b00*/  IADD3 R10, P2, PT, R7.reuse, UR6, RZ ;  /* 0x00000006070a7c10 */ /* 0x040fe2000ff5e0ff */
[----:B------:R-:W-:-:S03]  /*0b10*/  IMAD.IADD R7, R7, 0x1, R0 ;  /* 0x0000000107077824 */ /* 0x000fc600078e0200 */
[----:B------:R-:W-:Y:S01]  /*0b20*/  IADD3.X R11, PT, PT, RZ, UR7, RZ, P2, !PT ;  /* 0x00000007ff0b7c10 */ /* 0x000fe200097fe4ff */
[----:B---3--:R2:W-:Y:S04]  /*0b30*/  STG.E.U8 desc[UR4][R8.64], R15 ;  /* 0x0000000f08007986 */ /* 0x0085e8000c101104 */
[----:B------:R2:W-:Y:S04]  /*0b40*/  STG.E.U8 desc[UR4][R10.64], R15 ;  /* 0x0000000f0a007986 */ /* 0x0005e8000c101104 */
.L_x_3:
[----:B------:R-:W-:Y:S05]  /*0b50*/  @!P0 EXIT ;  /* 0x000000000000894d */ /* 0x000fea0003800000 */
[----:B------:R3:W5:Y:S01]  /*0b60*/  LDG.E.U8 R21, desc[UR4][R20.64] ;  /* 0x0000000414157981 */ /* 0x000762000c1e1100 */
[----:B------:R-:W4:Y:S01]  /*0b70*/  LDCU.64 UR6, c[0x0][0x388] ;  /* 0x00007100ff0677ac */ /* 0x000f220008000a00 */
[----:B------:R-:W-:Y:S01]  /*0b80*/  IMAD.MOV R6, RZ, RZ, -R6 ;  /* 0x000000ffff067224 */ /* 0x000fe200078e0a06 */
[----:B----4-:R-:W-:-:S04]  /*0b90*/  IADD3 R7, P0, PT, R7, UR6, RZ ;  /* 0x0000000607077c10 */ /* 0x010fc8000ff1e0ff */
[----:B0-23--:R-:W-:-:S09]  /*0ba0*/  IADD3.X R4, PT, PT, RZ, UR7, RZ, P0, !PT ;  /* 0x00000007ff047c10 */ /* 0x00dfd200087fe4ff */
.L_x_4:
[----:B------:R-:W-:Y:S01]  /*0bb0*/  IADD3 R6, PT, PT, R6, 0x1, RZ ;  /* 0x0000000106067810 */ /* 0x000fe20007ffe0ff */
[----:B0-----:R-:W-:Y:S01]  /*0bc0*/  IMAD.MOV.U32 R2, RZ, RZ, R7 ;  /* 0x000000ffff027224 */ /* 0x001fe200078e0007 */
[----:B------:R-:W-:Y:S01]  /*0bd0*/  IADD3 R7, P1, PT, R7, R0, RZ ;  /* 0x0000000007077210 */ /* 0x000fe20007f3e0ff */
[----:B------:R-:W-:Y:S01]  /*0be0*/  IMAD.MOV.U32 R3, RZ, RZ, R4 ;  /* 0x000000ffff037224 */ /* 0x000fe200078e0004 */
[----:B------:R-:W-:-:S03]  /*0bf0*/  ISETP.NE.AND P0, PT, R6, RZ, PT ;  /* 0x000000ff0600720c */ /* 0x000fc60003f05270 */
[----:B------:R-:W-:Y:S01]  /*0c00*/  IMAD.X R4, RZ, RZ, R4, P1 ;  /* 0x000000ffff047224 */ /* 0x000fe200008e0604 */
[----:B-----5:R0:W-:Y:S09]  /*0c10*/  STG.E.U8 desc[UR4][R2.64], R21 ;  /* 0x0000001502007986 */ /* 0x0201f2000c101104 */
[----:B------:R-:W-:Y:S05]  /*0c20*/  @P0 BRA `(.L_x_4) ;  /* 0xfffffffc00e00947 */ /* 0x000fea000383ffff */
[----:B------:R-:W-:Y:S05]  /*0c30*/  EXIT ;  /* 0x000000000000794d */ /* 0x000fea0003800000 */
.L_x_5:
[----:B------:R-:W-:-:S00]  /*0c40*/  BRA `(.L_x_5) ;  /* 0xfffffffc00fc7947 */ /* 0x000fc0000383ffff */
[----:B------:R-:W-:-:S00]  /*0c50*/  NOP ;  /* 0x0000000000007918 */ /* 0x000fc00000000000 */
        /* <DEDUP_REMOVED lines=10> */
.L_x_6:


//--------------------- .nv.shared.reserved.0     --------------------------
	.section	.nv.shared.reserved.0,"aw",@nobits
	.weak		__nv_reservedSMEM_offset_0_alias
	.size		__nv_reservedSMEM_offset_0_alias, 0, 64
	.other		__nv_reservedSMEM_offset_0_alias,@"STO_CUDA_RESERVED_SHARED STV_DEFAULT"
__nv_reservedSMEM_offset_0_alias:
	.zero		0
	.zero		64


//--------------------- .nv.constant0._Z7copystrPcS_i --------------------------
	.section	.nv.constant0._Z7copystrPcS_i,"a",@progbits
	.sectionflags	@""
	.align	4
.nv.constant0._Z7copystrPcS_i:
	.zero		916


//--------------------- SYMBOLS --------------------------

	.type		.nv.reservedSmem.offset0,@object
	.size		.nv.reservedSmem.offset0,0x4
